	.headerflags	@"EF_CUDA_TEXMODE_UNIFIED EF_CUDA_64BIT_ADDRESS EF_CUDA_ACCELERATORS EF_CUDA_SM90 EF_CUDA_VIRTUAL_SM(EF_CUDA_SM90)"
	.elftype	@"ET_EXEC"


//--------------------- .nv.info                  --------------------------
	.section	.nv.info,"",@"SHT_CUDA_INFO"
	.align	4


	//----- nvinfo : EIATTR_REGCOUNT
	.align		4
        /*0000*/ 	.byte	0x04, 0x2f
        /*0002*/ 	.short	(.L_3 - .L_2)
	.align		4
.L_2:
        /*0004*/ 	.word	index@(triton_poi_fused__native_batch_norm_legit_no_training_convolution_relu_10)
        /*0008*/ 	.word	0x00000028


	//----- nvinfo : EIATTR_MIN_STACK_SIZE
	.align		4
.L_3:
        /*000c*/ 	.byte	0x04, 0x12
        /*000e*/ 	.short	(.L_5 - .L_4)
	.align		4
.L_4:
        /*0010*/ 	.word	index@(triton_poi_fused__native_batch_norm_legit_no_training_convolution_relu_10)
        /*0014*/ 	.word	0x00000000


	//----- nvinfo : EIATTR_FRAME_SIZE
	.align		4
.L_5:
        /*0018*/ 	.byte	0x04, 0x11
        /*001a*/ 	.short	(.L_7 - .L_6)
	.align		4
.L_6:
        /*001c*/ 	.word	index@(triton_poi_fused__native_batch_norm_legit_no_training_convolution_relu_10)
        /*0020*/ 	.word	0x00000000


	//----- nvinfo : EIATTR_MIN_STACK_SIZE
	.align		4
.L_7:
        /*0024*/ 	.byte	0x04, 0x12
        /*0026*/ 	.short	(.L_9 - .L_8)
	.align		4
.L_8:
        /*0028*/ 	.word	index@(triton_poi_fused__native_batch_norm_legit_no_training_convolution_relu_10)
        /*002c*/ 	.word	0x00000000
.L_9:


//--------------------- .nv.info.triton_poi_fused__native_batch_norm_legit_no_training_convolution_relu_10 --------------------------
	.section	.nv.info.triton_poi_fused__native_batch_norm_legit_no_training_convolution_relu_10,"",@"SHT_CUDA_INFO"
	.sectionflags	@""
	.align	4


	//----- nvinfo : EIATTR_CUDA_API_VERSION
	.align		4
        /*0000*/ 	.byte	0x04, 0x37
        /*0002*/ 	.short	(.L_11 - .L_10)
.L_10:
        /*0004*/ 	.word	0x0000007c


	//----- nvinfo : EIATTR_KPARAM_INFO
	.align		4
.L_11:
        /*0008*/ 	.byte	0x04, 0x17
        /*000a*/ 	.short	(.L_13 - .L_12)
.L_12:
        /*000c*/ 	.word	0x00000000
        /*0010*/ 	.short	0x0007
        /*0012*/ 	.short	0x0038
        /*0014*/ 	.byte	0x00, 0xf0, 0x11, 0x00


	//----- nvinfo : EIATTR_KPARAM_INFO
	.align		4
.L_13:
        /*0018*/ 	.byte	0x04, 0x17
        /*001a*/ 	.short	(.L_15 - .L_14)
.L_14:
        /*001c*/ 	.word	0x00000000
        /*0020*/ 	.short	0x0006
        /*0022*/ 	.short	0x0030
        /*0024*/ 	.byte	0x00, 0xf4, 0x21, 0x00


	//----- nvinfo : EIATTR_KPARAM_INFO
	.align		4
.L_15:
        /*0028*/ 	.byte	0x04, 0x17
        /*002a*/ 	.short	(.L_17 - .L_16)
.L_16:
        /*002c*/ 	.word	0x00000000
        /*0030*/ 	.short	0x0005
        /*0032*/ 	.short	0x0028
        /*0034*/ 	.byte	0x00, 0xf4, 0x21, 0x00


	//----- nvinfo : EIATTR_KPARAM_INFO
	.align		4
.L_17:
        /*0038*/ 	.byte	0x04, 0x17
        /*003a*/ 	.short	(.L_19 - .L_18)
.L_18:
        /*003c*/ 	.word	0x00000000
        /*0040*/ 	.short	0x0004
        /*0042*/ 	.short	0x0020
        /*0044*/ 	.byte	0x00, 0xf4, 0x21, 0x00


	//----- nvinfo : EIATTR_KPARAM_INFO
	.align		4
.L_19:
        /*0048*/ 	.byte	0x04, 0x17
        /*004a*/ 	.short	(.L_21 - .L_20)
.L_20:
        /*004c*/ 	.word	0x00000000
        /*0050*/ 	.short	0x0003
        /*0052*/ 	.short	0x0018
        /*0054*/ 	.byte	0x00, 0xf4, 0x21, 0x00


	//----- nvinfo : EIATTR_KPARAM_INFO
	.align		4
.L_21:
        /*0058*/ 	.byte	0x04, 0x17
        /*005a*/ 	.short	(.L_23 - .L_22)
.L_22:
        /*005c*/ 	.word	0x00000000
        /*0060*/ 	.short	0x0002
        /*0062*/ 	.short	0x0010
        /*0064*/ 	.byte	0x00, 0xf4, 0x21, 0x00


	//----- nvinfo : EIATTR_KPARAM_INFO
	.align		4
.L_23:
        /*0068*/ 	.byte	0x04, 0x17
        /*006a*/ 	.short	(.L_25 - .L_24)
.L_24:
        /*006c*/ 	.word	0x00000000
        /*0070*/ 	.short	0x0001
        /*0072*/ 	.short	0x0008
        /*0074*/ 	.byte	0x00, 0xf4, 0x21, 0x00


	//----- nvinfo : EIATTR_KPARAM_INFO
	.align		4
.L_25:
        /*0078*/ 	.byte	0x04, 0x17
        /*007a*/ 	.short	(.L_27 - .L_26)
.L_26:
        /*007c*/ 	.word	0x00000000
        /*0080*/ 	.short	0x0000
        /*0082*/ 	.short	0x0000
        /*0084*/ 	.byte	0x00, 0xf4, 0x21, 0x00


	//----- nvinfo : EIATTR_SPARSE_MMA_MASK
	.align		4
.L_27:
        /*0088*/ 	.byte	0x03, 0x50
        /*008a*/ 	.short	0x0000


	//----- nvinfo : EIATTR_MAXREG_COUNT
	.align		4
        /*008c*/ 	.byte	0x03, 0x1b
        /*008e*/ 	.short	0x00ff


	//----- nvinfo : EIATTR_EXIT_INSTR_OFFSETS
	.align		4
        /*0090*/ 	.byte	0x04, 0x1c
        /*0092*/ 	.short	(.L_29 - .L_28)


	//   ....[0]....
.L_28:
        /*0094*/ 	.word	0x00000b40


	//----- nvinfo : EIATTR_REQNTID
	.align		4
.L_29:
        /*0098*/ 	.byte	0x04, 0x10
        /*009a*/ 	.short	(.L_31 - .L_30)
.L_30:
        /*009c*/ 	.word	0x00000080
        /*00a0*/ 	.word	0x00000001
        /*00a4*/ 	.word	0x00000001


	//----- nvinfo : EIATTR_CBANK_PARAM_SIZE
	.align		4
.L_31:
        /*00a8*/ 	.byte	0x03, 0x19
        /*00aa*/ 	.short	0x003c


	//----- nvinfo : EIATTR_PARAM_CBANK
	.align		4
        /*00ac*/ 	.byte	0x04, 0x0a
        /*00ae*/ 	.short	(.L_33 - .L_32)
	.align		4
.L_32:
        /*00b0*/ 	.word	index@(.nv.constant0.triton_poi_fused__native_batch_norm_legit_no_training_convolution_relu_10)
        /*00b4*/ 	.short	0x0210
        /*00b6*/ 	.short	0x003c


	//----- nvinfo : EIATTR_SW_WAR
	.align		4
.L_33:
        /*00b8*/ 	.byte	0x04, 0x36
        /*00ba*/ 	.short	(.L_35 - .L_34)
.L_34:
        /*00bc*/ 	.word	0x00000008
.L_35:


//--------------------- .nv.callgraph             --------------------------
	.section	.nv.callgraph,"",@"SHT_CUDA_CALLGRAPH"
	.align	4
	.sectionentsize	8
	.align		4
        /*0000*/ 	.word	0x00000000
	.align		4
        /*0004*/ 	.word	0xffffffff
	.align		4
        /*0008*/ 	.word	0x00000000
	.align		4
        /*000c*/ 	.word	0xfffffffe
	.align		4
        /*0010*/ 	.word	0x00000000
	.align		4
        /*0014*/ 	.word	0xfffffffd
	.align		4
        /*0018*/ 	.word	0x00000000
	.align		4
        /*001c*/ 	.word	0xfffffffc


//--------------------- .nv.constant4             --------------------------
	.section	.nv.constant4,"a",@progbits
	.align	8
	.align		8
.nv.constant4:
        /*0000*/ 	.dword	_$_str
	.align		8
        /*0008*/ 	.dword	_$_str_$_2


//--------------------- .text.triton_poi_fused__native_batch_norm_legit_no_training_convolution_relu_10 --------------------------
	.section	.text.triton_poi_fused__native_batch_norm_legit_no_training_convolution_relu_10,"ax",@progbits
	.align	128
        .global         triton_poi_fused__native_batch_norm_legit_no_training_convolution_relu_10
        .type           triton_poi_fused__native_batch_norm_legit_no_training_convolution_relu_10,@function
        .size           triton_poi_fused__native_batch_norm_legit_no_training_convolution_relu_10,(.L_x_1 - triton_poi_fused__native_batch_norm_legit_no_training_convolution_relu_10)
        .other          triton_poi_fused__native_batch_norm_legit_no_training_convolution_relu_10,@"STO_CUDA_ENTRY STV_DEFAULT"
triton_poi_fused__native_batch_norm_legit_no_training_convolution_relu_10:
.text.triton_poi_fused__native_batch_norm_legit_no_training_convolution_relu_10:
[----:B------:R-:W-:Y:S01]  /*0000*/  LDC R1, c[0x0][0x28] ;  /* 0x00000a00ff017b82 */ /* 0x000fe20000000800 */
[----:B------:R-:W1:Y:S07]  /*0010*/  S2R R0, SR_TID.X ;  /* 0x0000000000007919 */ /* 0x000e6e0000002100 */
[----:B------:R-:W2:Y:S01]  /*0020*/  LDC.64 R30, c[0x0][0x228] ;  /* 0x00008a00ff1e7b82 */ /* 0x000ea20000000a00 */
[----:B------:R-:W-:Y:S01]  /*0030*/  ULDC.64 UR4, c[0x0][0x208] ;  /* 0x0000820000047ab9 */ /* 0x000fe20000000a00 */
[----:B------:R-:W3:Y:S06]  /*0040*/  S2R R3, SR_CTAID.X ;  /* 0x0000000000037919 */ /* 0x000eec0000002500 */
[----:B------:R-:W4:Y:S08]  /*0050*/  LDC.64 R28, c[0x0][0x218] ;  /* 0x00008600ff1c7b82 */ /* 0x000f300000000a00 */
[----:B------:R-:W5:Y:S08]  /*0060*/  LDC.64 R36, c[0x0][0x210] ;  /* 0x00008400ff247b82 */ /* 0x000f700000000a00 */
[----:B------:R-:W5:Y:S01]  /*0070*/  LDC.64 R26, c[0x0][0x220] ;  /* 0x00008800ff1a7b82 */ /* 0x000f620000000a00 */
[----:B-1----:R-:W-:-:S07]  /*0080*/  SHF.L.U32 R0, R0, 0x2, RZ ;  /* 0x0000000200007819 */ /* 0x002fce00000006ff */
[----:B------:R-:W1:Y:S01]  /*0090*/  LDC.64 R24, c[0x0][0x230] ;  /* 0x00008c00ff187b82 */ /* 0x000e620000000a00 */
[----:B------:R-:W-:-:S04]  /*00a0*/  LOP3.LUT R0, R0, 0x1fc, RZ, 0xc0, !PT ;  /* 0x000001fc00007812 */ /* 0x000fc800078ec0ff */
[----:B---3--:R-:W-:-:S03]  /*00b0*/  LEA R2, R3, R0, 0xa ;  /* 0x0000000003027211 */ /* 0x008fc600078e50ff */
[----:B------:R-:W3:Y:S02]  /*00c0*/  LDC.64 R20, c[0x0][0x238] ;  /* 0x00008e00ff147b82 */ /* 0x000ee40000000a00 */
[----:B------:R-:W-:-:S05]  /*00d0*/  IMAD.HI R0, R2, 0x2aaaaaab, RZ ;  /* 0x2aaaaaab02007827 */ /* 0x000fca00078e02ff */
[----:B------:R-:W-:-:S04]  /*00e0*/  SHF.R.U32.HI R3, RZ, 0x1f, R0 ;  /* 0x0000001fff037819 */ /* 0x000fc80000011600 */
[----:B------:R-:W-:-:S05]  /*00f0*/  LEA.HI R3, R0, R3, RZ, 0x1a ;  /* 0x0000000300037211 */ /* 0x000fca00078fd0ff */
[----:B------:R-:W-:-:S04]  /*0100*/  IMAD R8, R3, -0x180, R2 ;  /* 0xfffffe8003087824 */ /* 0x000fc800078e0202 */
[----:B--2---:R-:W-:-:S06]  /*0110*/  IMAD.WIDE R4, R8, 0x4, R30 ;  /* 0x0000000408047825 */ /* 0x004fcc00078e021e */
[----:B------:R-:W2:Y:S01]  /*0120*/  LDG.E.EL.128 R4, desc[UR4][R4.64] ;  /* 0x0000000404047981 */ /* 0x000ea2000c2e1d00 */
[----:B----4-:R-:W-:-:S04]  /*0130*/  IMAD.WIDE R12, R8, 0x4, R28 ;  /* 0x00000004080c7825 */ /* 0x010fc800078e021c */
[----:B-----5:R-:W-:Y:S02]  /*0140*/  IMAD.WIDE R36, R2, 0x4, R36 ;  /* 0x0000000402247825 */ /* 0x020fe400078e0224 */
[----:B------:R-:W4:Y:S02]  /*0150*/  LDG.E.EL.128 R12, desc[UR4][R12.64] ;  /* 0x000000040c0c7981 */ /* 0x000f24000c2e1d00 */
[----:B0-----:R-:W-:Y:S02]  /*0160*/  IMAD.WIDE R16, R8, 0x4, R26 ;  /* 0x0000000408107825 */ /* 0x001fe400078e021a */
[----:B------:R-:W4:Y:S04]  /*0170*/  LDG.E.128 R32, desc[UR4][R36.64] ;  /* 0x0000000424207981 */ /* 0x000f28000c1e1d00 */
[----:B------:R-:W5:Y:S01]  /*0180*/  LDG.E.EL.128 R16, desc[UR4][R16.64] ;  /* 0x0000000410107981 */ /* 0x000f62000c2e1d00 */
[----:B--2---:R-:W-:-:S04]  /*0190*/  FADD R0, R4, 9.9999997473787516356e-06 ;  /* 0x3727c5ac04007421 */ /* 0x004fc80000000000 */
[----:B------:R-:W0:Y:S01]  /*01a0*/  MUFU.SQRT R3, R0 ;  /* 0x0000000000037308 */ /* 0x000e220000002000 */
[----:B------:R-:W-:Y:S01]  /*01b0*/  FADD R7, R7, 9.9999997473787516356e-06 ;  /* 0x3727c5ac07077421 */ /* 0x000fe20000000000 */
[----:B------:R-:W-:Y:S01]  /*01c0*/  FADD R6, R6, 9.9999997473787516356e-06 ;  /* 0x3727c5ac06067421 */ /* 0x000fe20000000000 */
[----:B------:R-:W-:-:S05]  /*01d0*/  FADD R5, R5, 9.9999997473787516356e-06 ;  /* 0x3727c5ac05057421 */ /* 0x000fca0000000000 */
[----:B------:R-:W2:Y:S01]  /*01e0*/  MUFU.SQRT R7, R7 ;  /* 0x0000000700077308 */ /* 0x000ea20000002000 */
[----:B0-----:R-:W-:-:S07]  /*01f0*/  FSETP.GT.AND P6, PT, R3, 8.50705917302346158658e+37, PT ;  /* 0x7e8000000300780b */ /* 0x001fce0003fc4000 */
[----:B------:R-:W0:Y:S01]  /*0200*/  MUFU.SQRT R6, R6 ;  /* 0x0000000600067308 */ /* 0x000e220000002000 */
[----:B------:R-:W-:Y:S01]  /*0210*/  FSETP.GEU.AND P5, PT, R3, 1.175494350822287508e-38, PT ;  /* 0x008000000300780b */ /* 0x000fe20003fae000 */
[----:B------:R-:W-:-:S06]  /*0220*/  HFMA2.MMA R0, -RZ, RZ, 1.625, 0 ;  /* 0x3e800000ff007435 */ /* 0x000fcc00000001ff */
[----:B------:R1:W3:Y:S01]  /*0230*/  MUFU.SQRT R9, R5 ;  /* 0x0000000500097308 */ /* 0x0002e20000002000 */
[----:B--2---:R-:W-:Y:S01]  /*0240*/  FSETP.GT.AND P1, PT, R7, 8.50705917302346158658e+37, PT ;  /* 0x7e8000000700780b */ /* 0x004fe20003f24000 */
[----:B------:R-:W-:Y:S01]  /*0250*/  @P6 FMUL R3, R3, 0.25 ;  /* 0x3e80000003036820 */ /* 0x000fe20000400000 */
[----:B0-----:R-:W-:-:S03]  /*0260*/  FSETP.GT.AND P2, PT, R6, 8.50705917302346158658e+37, PT ;  /* 0x7e8000000600780b */ /* 0x001fc60003f44000 */
[----:B------:R-:W-:Y:S01]  /*0270*/  @!P5 FMUL R3, R3, 16777216 ;  /* 0x4b8000000303d820 */ /* 0x000fe20000400000 */
[----:B-1----:R-:W-:Y:S02]  /*0280*/  FSEL R5, R0, 1, P6 ;  /* 0x3f80000000057808 */ /* 0x002fe40003000000 */
[----:B------:R-:W-:Y:S01]  /*0290*/  FSETP.GEU.AND P6, PT, R7, 1.175494350822287508e-38, PT ;  /* 0x008000000700780b */ /* 0x000fe20003fce000 */
[----:B------:R-:W0:Y:S01]  /*02a0*/  MUFU.RCP R4, R3 ;  /* 0x0000000300047308 */ /* 0x000e220000001000 */
[C---:B------:R-:W-:Y:S02]  /*02b0*/  FSETP.GEU.AND P0, PT, R6.reuse, 1.175494350822287508e-38, PT ;  /* 0x008000000600780b */ /* 0x040fe40003f0e000 */
[----:B---3--:R-:W-:Y:S01]  /*02c0*/  FSETP.GT.AND P4, PT, R9, 8.50705917302346158658e+37, PT ;  /* 0x7e8000000900780b */ /* 0x008fe20003f84000 */
[----:B------:R-:W-:Y:S01]  /*02d0*/  @P1 FMUL R7, R7, 0.25 ;  /* 0x3e80000007071820 */ /* 0x000fe20000400000 */
[----:B------:R-:W-:Y:S01]  /*02e0*/  FSETP.GEU.AND P3, PT, R9, 1.175494350822287508e-38, PT ;  /* 0x008000000900780b */ /* 0x000fe20003f6e000 */
[----:B------:R-:W-:Y:S01]  /*02f0*/  @!P5 FMUL R5, R5, 16777216 ;  /* 0x4b8000000505d820 */ /* 0x000fe20000400000 */
[----:B------:R-:W-:-:S05]  /*0300*/  @P2 FMUL R6, R6, 0.25 ;  /* 0x3e80000006062820 */ /* 0x000fca0000400000 */
[----:B------:R-:W-:Y:S02]  /*0310*/  @!P6 FMUL R7, R7, 16777216 ;  /* 0x4b8000000707e820 */ /* 0x000fe40000400000 */
[----:B------:R-:W-:Y:S01]  /*0320*/  @!P0 FMUL R6, R6, 16777216 ;  /* 0x4b80000006068820 */ /* 0x000fe20000400000 */
[----:B0-----:R-:W-:Y:S01]  /*0330*/  FMUL R4, R4, R5 ;  /* 0x0000000504047220 */ /* 0x001fe20000400000 */
[----:B------:R-:W-:Y:S01]  /*0340*/  @P4 FMUL R9, R9, 0.25 ;  /* 0x3e80000009094820 */ /* 0x000fe20000400000 */
[----:B------:R-:W0:Y:S01]  /*0350*/  MUFU.RCP R3, R7 ;  /* 0x0000000700037308 */ /* 0x000e220000001000 */
[----:B----4-:R-:W-:Y:S02]  /*0360*/  FADD R32, R32, R12 ;  /* 0x0000000c20207221 */ /* 0x010fe40000000000 */
[----:B------:R-:W-:-:S05]  /*0370*/  @!P3 FMUL R9, R9, 16777216 ;  /* 0x4b8000000909b820 */ /* 0x000fca0000400000 */
[----:B------:R-:W1:Y:S01]  /*0380*/  MUFU.RCP R5, R6 ;  /* 0x0000000600057308 */ /* 0x000e620000001000 */
[C---:B------:R-:W-:Y:S02]  /*0390*/  FSEL R12, R0.reuse, 1, P1 ;  /* 0x3f800000000c7808 */ /* 0x040fe40000800000 */
[----:B------:R-:W-:-:S05]  /*03a0*/  FSEL R10, R0, 1, P2 ;  /* 0x3f800000000a7808 */ /* 0x000fca0001000000 */
[----:B------:R5:W2:Y:S01]  /*03b0*/  MUFU.RCP R22, R9 ;  /* 0x0000000900167308 */ /* 0x000aa20000001000 */
[----:B------:R-:W-:Y:S01]  /*03c0*/  @!P6 FMUL R12, R12, 16777216 ;  /* 0x4b8000000c0ce820 */ /* 0x000fe20000400000 */
[----:B------:R-:W-:Y:S01]  /*03d0*/  @!P0 FMUL R10, R10, 16777216 ;  /* 0x4b8000000a0a8820 */ /* 0x000fe20000400000 */
[----:B------:R-:W-:Y:S02]  /*03e0*/  FSEL R11, R0, 1, P4 ;  /* 0x3f800000000b7808 */ /* 0x000fe40002000000 */
[----:B0-----:R-:W-:Y:S01]  /*03f0*/  FMUL R3, R3, R12 ;  /* 0x0000000c03037220 */ /* 0x001fe20000400000 */
[----:B-----5:R-:W-:Y:S01]  /*0400*/  FADD R9, -R16, R32 ;  /* 0x0000002010097221 */ /* 0x020fe20000000100 */
[----:B-1----:R-:W-:Y:S01]  /*0410*/  FMUL R16, R5, R10 ;  /* 0x0000000a05107220 */ /* 0x002fe20000400000 */
[----:B------:R-:W-:Y:S02]  /*0420*/  @!P3 FMUL R11, R11, 16777216 ;  /* 0x4b8000000b0bb820 */ /* 0x000fe40000400000 */
[----:B------:R-:W-:Y:S01]  /*0430*/  FMUL R12, R4, R9 ;  /* 0x00000009040c7220 */ /* 0x000fe20000400000 */
[----:B------:R-:W-:-:S04]  /*0440*/  IMAD.WIDE R4, R8, 0x4, R24 ;  /* 0x0000000408047825 */ /* 0x000fc800078e0218 */
[----:B------:R-:W-:-:S04]  /*0450*/  IMAD.WIDE R8, R8, 0x4, R20 ;  /* 0x0000000408087825 */ /* 0x000fc800078e0214 */
[----:B--2---:R-:W-:Y:S01]  /*0460*/  FMUL R22, R22, R11 ;  /* 0x0000000b16167220 */ /* 0x004fe20000400000 */
[----:B------:R-:W2:Y:S04]  /*0470*/  LDG.E.EL.128 R4, desc[UR4][R4.64] ;  /* 0x0000000404047981 */ /* 0x000ea8000c2e1d00 */
[----:B------:R-:W2:Y:S01]  /*0480*/  LDG.E.EL.128 R8, desc[UR4][R8.64] ;  /* 0x0000000408087981 */ /* 0x000ea2000c2e1d00 */
[----:B------:R-:W-:Y:S01]  /*0490*/  FADD R33, R33, R13 ;  /* 0x0000000d21217221 */ /* 0x000fe20000000000 */
[----:B------:R-:W-:Y:S01]  /*04a0*/  FADD R34, R34, R14 ;  /* 0x0000000e22227221 */ /* 0x000fe20000000000 */
[----:B------:R-:W-:Y:S02]  /*04b0*/  FADD R35, R35, R15 ;  /* 0x0000000f23237221 */ /* 0x000fe40000000000 */
[----:B------:R-:W-:-:S04]  /*04c0*/  FADD R17, -R17, R33 ;  /* 0x0000002111117221 */ /* 0x000fc80000000100 */
[----:B------:R-:W-:Y:S01]  /*04d0*/  FMUL R22, R22, R17 ;  /* 0x0000001116167220 */ /* 0x000fe20000400000 */
[----:B--2---:R-:W-:Y:S01]  /*04e0*/  FFMA R4, R4, R12, R8 ;  /* 0x0000000c04047223 */ /* 0x004fe20000000008 */
[----:B------:R-:W-:-:S05]  /*04f0*/  IADD3 R12, R2, 0x200, RZ ;  /* 0x00000200020c7810 */ /* 0x000fca0007ffe0ff */
[----:B------:R-:W-:-:S05]  /*0500*/  IMAD.HI R13, R12, 0x2aaaaaab, RZ ;  /* 0x2aaaaaab0c0d7827 */ /* 0x000fca00078e02ff */
[----:B------:R-:W-:-:S04]  /*0510*/  SHF.R.U32.HI R14, RZ, 0x1f, R13 ;  /* 0x0000001fff0e7819 */ /* 0x000fc8000001160d */
[----:B------:R-:W-:-:S05]  /*0520*/  LEA.HI R13, R13, R14, RZ, 0x1a ;  /* 0x0000000e0d0d7211 */ /* 0x000fca00078fd0ff */
[----:B------:R-:W-:-:S04]  /*0530*/  IMAD R8, R13, -0x180, R12 ;  /* 0xfffffe800d087824 */ /* 0x000fc800078e020c */
[----:B------:R-:W-:-:S06]  /*0540*/  IMAD.WIDE R12, R8, 0x4, R30 ;  /* 0x00000004080c7825 */ /* 0x000fcc00078e021e */
[----:B------:R-:W2:Y:S01]  /*0550*/  LDG.E.EL.128 R12, desc[UR4][R12.64] ;  /* 0x000000040c0c7981 */ /* 0x000ea2000c2e1d00 */
[----:B------:R-:W-:Y:S01]  /*0560*/  FADD R30, -R19, R35 ;  /* 0x00000023131e7221 */ /* 0x000fe20000000100 */
[----:B------:R-:W-:Y:S01]  /*0570*/  FADD R19, -R18, R34 ;  /* 0x0000002212137221 */ /* 0x000fe20000000100 */
[----:B------:R-:W-:-:S04]  /*0580*/  IMAD.WIDE R28, R8, 0x4, R28 ;  /* 0x00000004081c7825 */ /* 0x000fc800078e021c */
[----:B------:R-:W-:Y:S01]  /*0590*/  FMUL R16, R16, R19 ;  /* 0x0000001310107220 */ /* 0x000fe20000400000 */
[----:B------:R-:W-:-:S04]  /*05a0*/  IMAD.WIDE R18, R8, 0x4, R26 ;  /* 0x0000000408127825 */ /* 0x000fc800078e021a */
[----:B------:R-:W-:-:S04]  /*05b0*/  IMAD.WIDE R24, R8, 0x4, R24 ;  /* 0x0000000408187825 */ /* 0x000fc800078e0218 */
[----:B------:R-:W-:-:S04]  /*05c0*/  IMAD.WIDE R20, R8, 0x4, R20 ;  /* 0x0000000408147825 */ /* 0x000fc800078e0214 */
[----:B------:R-:W-:Y:S01]  /*05d0*/  FMUL R3, R3, R30 ;  /* 0x0000001e03037220 */ /* 0x000fe20000400000 */
[----:B------:R-:W-:Y:S01]  /*05e0*/  FFMA R5, R5, R22, R9 ;  /* 0x0000001605057223 */ /* 0x000fe20000000009 */
[----:B------:R-:W-:Y:S01]  /*05f0*/  FFMA R6, R6, R16, R10 ;  /* 0x0000001006067223 */ /* 0x000fe2000000000a */
[----:B------:R-:W3:Y:S04]  /*0600*/  LDG.E.EL.128 R28, desc[UR4][R28.64] ;  /* 0x000000041c1c7981 */ /* 0x000ee8000c2e1d00 */
[----:B------:R-:W4:Y:S04]  /*0610*/  LDG.E.EL.128 R16, desc[UR4][R18.64] ;  /* 0x0000000412107981 */ /* 0x000f28000c2e1d00 */
[----:B------:R-:W5:Y:S04]  /*0620*/  LDG.E.EL.128 R24, desc[UR4][R24.64] ;  /* 0x0000000418187981 */ /* 0x000f68000c2e1d00 */
[----:B------:R-:W5:Y:S04]  /*0630*/  LDG.E.EL.128 R20, desc[UR4][R20.64] ;  /* 0x0000000414147981 */ /* 0x000f68000c2e1d00 */
[----:B------:R0:W-:Y:S04]  /*0640*/  STG.E.128 desc[UR4][R36.64], R32 ;  /* 0x0000002024007986 */ /* 0x0001e8000c101d04 */
[----:B0-----:R-:W3:Y:S01]  /*0650*/  LDG.E.128 R32, desc[UR4][R36.64+0x800] ;  /* 0x0008000424207981 */ /* 0x001ee2000c1e1d00 */
[----:B------:R-:W-:Y:S01]  /*0660*/  FFMA R3, R7, R3, R11 ;  /* 0x0000000307037223 */ /* 0x000fe2000000000b */
[----:B--2---:R-:W-:Y:S01]  /*0670*/  FADD R12, R12, 9.9999997473787516356e-06 ;  /* 0x3727c5ac0c0c7421 */ /* 0x004fe20000000000 */
[----:B------:R-:W-:-:S03]  /*0680*/  FADD R13, R13, 9.9999997473787516356e-06 ;  /* 0x3727c5ac0d0d7421 */ /* 0x000fc60000000000 */
[----:B------:R-:W0:Y:S01]  /*0690*/  MUFU.SQRT R8, R12 ;  /* 0x0000000c00087308 */ /* 0x000e220000002000 */
[----:B------:R-:W-:Y:S01]  /*06a0*/  FADD R15, R15, 9.9999997473787516356e-06 ;  /* 0x3727c5ac0f0f7421 */ /* 0x000fe20000000000 */
[----:B------:R-:W-:-:S06]  /*06b0*/  FADD R14, R14, 9.9999997473787516356e-06 ;  /* 0x3727c5ac0e0e7421 */ /* 0x000fcc0000000000 */
[----:B------:R-:W1:Y:S08]  /*06c0*/  MUFU.SQRT R9, R13 ;  /* 0x0000000d00097308 */ /* 0x000e700000002000 */
[----:B------:R-:W2:Y:S01]  /*06d0*/  MUFU.SQRT R11, R15 ;  /* 0x0000000f000b7308 */ /* 0x000ea20000002000 */
[----:B0-----:R-:W-:-:S07]  /*06e0*/  FSETP.GT.AND P6, PT, R8, 8.50705917302346158658e+37, PT ;  /* 0x7e8000000800780b */ /* 0x001fce0003fc4000 */
[----:B------:R-:W0:Y:S01]  /*06f0*/  MUFU.SQRT R14, R14 ;  /* 0x0000000e000e7308 */ /* 0x000e220000002000 */
[C---:B-1----:R-:W-:Y:S02]  /*0700*/  FSETP.GT.AND P4, PT, R9.reuse, 8.50705917302346158658e+37, PT ;  /* 0x7e8000000900780b */ /* 0x042fe40003f84000 */
[C---:B------:R-:W-:Y:S02]  /*0710*/  FSETP.GEU.AND P5, PT, R8.reuse, 1.175494350822287508e-38, PT ;  /* 0x008000000800780b */ /* 0x040fe40003fae000 */
[----:B------:R-:W-:Y:S02]  /*0720*/  FSETP.GEU.AND P1, PT, R9, 1.175494350822287508e-38, PT ;  /* 0x008000000900780b */ /* 0x000fe40003f2e000 */
[C---:B--2---:R-:W-:Y:S01]  /*0730*/  FSETP.GT.AND P2, PT, R11.reuse, 8.50705917302346158658e+37, PT ;  /* 0x7e8000000b00780b */ /* 0x044fe20003f44000 */
[----:B------:R-:W-:Y:S01]  /*0740*/  @P6 FMUL R8, R8, 0.25 ;  /* 0x3e80000008086820 */ /* 0x000fe20000400000 */
[----:B------:R-:W-:Y:S02]  /*0750*/  FSEL R12, R0, 1, P6 ;  /* 0x3f800000000c7808 */ /* 0x000fe40003000000 */
[----:B------:R-:W-:-:S02]  /*0760*/  FSETP.GEU.AND P6, PT, R11, 1.175494350822287508e-38, PT ;  /* 0x008000000b00780b */ /* 0x000fc40003fce000 */
[C---:B0-----:R-:W-:Y:S01]  /*0770*/  FSETP.GT.AND P3, PT, R14.reuse, 8.50705917302346158658e+37, PT ;  /* 0x7e8000000e00780b */ /* 0x041fe20003f64000 */
[----:B------:R-:W-:Y:S01]  /*0780*/  @P4 FMUL R9, R9, 0.25 ;  /* 0x3e80000009094820 */ /* 0x000fe20000400000 */
[----:B------:R-:W-:Y:S01]  /*0790*/  FSETP.GEU.AND P0, PT, R14, 1.175494350822287508e-38, PT ;  /* 0x008000000e00780b */ /* 0x000fe20003f0e000 */
[----:B------:R-:W-:Y:S02]  /*07a0*/  @!P5 FMUL R8, R8, 16777216 ;  /* 0x4b8000000808d820 */ /* 0x000fe40000400000 */
[----:B------:R-:W-:Y:S02]  /*07b0*/  @!P1 FMUL R9, R9, 16777216 ;  /* 0x4b80000009099820 */ /* 0x000fe40000400000 */
[----:B------:R-:W-:Y:S01]  /*07c0*/  @P2 FMUL R11, R11, 0.25 ;  /* 0x3e8000000b0b2820 */ /* 0x000fe20000400000 */
[----:B------:R0:W1:Y:S03]  /*07d0*/  MUFU.RCP R7, R8 ;  /* 0x0000000800077308 */ /* 0x0000660000001000 */
[----:B------:R-:W-:-:S02]  /*07e0*/  @!P6 FMUL R11, R11, 16777216 ;  /* 0x4b8000000b0be820 */ /* 0x000fc40000400000 */
[----:B------:R-:W-:-:S03]  /*07f0*/  @P3 FMUL R14, R14, 0.25 ;  /* 0x3e8000000e0e3820 */ /* 0x000fc60000400000 */
[----:B------:R-:W2:Y:S01]  /*0800*/  MUFU.RCP R9, R9 ;  /* 0x0000000900097308 */ /* 0x000ea20000001000 */
[----:B0-----:R-:W-:Y:S01]  /*0810*/  FSEL R8, R0, 1, P4 ;  /* 0x3f80000000087808 */ /* 0x001fe20002000000 */
[----:B------:R-:W-:Y:S01]  /*0820*/  @!P0 FMUL R14, R14, 16777216 ;  /* 0x4b8000000e0e8820 */ /* 0x000fe20000400000 */
[----:B------:R-:W-:-:S05]  /*0830*/  @!P5 FMUL R12, R12, 16777216 ;  /* 0x4b8000000c0cd820 */ /* 0x000fca0000400000 */
[----:B------:R-:W0:Y:S01]  /*0840*/  MUFU.RCP R11, R11 ;  /* 0x0000000b000b7308 */ /* 0x000e220000001000 */
[----:B------:R-:W-:Y:S01]  /*0850*/  @!P1 FMUL R8, R8, 16777216 ;  /* 0x4b80000008089820 */ /* 0x000fe20000400000 */
[----:B-1----:R-:W-:Y:S01]  /*0860*/  FMUL R7, R7, R12 ;  /* 0x0000000c07077220 */ /* 0x002fe20000400000 */
[----:B------:R-:W-:-:S05]  /*0870*/  FSEL R12, R0, 1, P2 ;  /* 0x3f800000000c7808 */ /* 0x000fca0001000000 */
[----:B------:R-:W1:Y:S01]  /*0880*/  MUFU.RCP R10, R14 ;  /* 0x0000000e000a7308 */ /* 0x000e620000001000 */
[----:B------:R-:W-:Y:S01]  /*0890*/  FSEL R13, R0, 1, P3 ;  /* 0x3f800000000d7808 */ /* 0x000fe20001800000 */
[----:B--2---:R-:W-:Y:S02]  /*08a0*/  FMUL R0, R9, R8 ;  /* 0x0000000809007220 */ /* 0x004fe40000400000 */
[----:B------:R-:W2:Y:S01]  /*08b0*/  LDC.64 R8, c[0x0][0x240] ;  /* 0x00009000ff087b82 */ /* 0x000ea20000000a00 */
[----:B------:R-:W-:Y:S01]  /*08c0*/  @!P6 FMUL R12, R12, 16777216 ;  /* 0x4b8000000c0ce820 */ /* 0x000fe20000400000 */
[----:B------:R-:W-:Y:S01]  /*08d0*/  @!P0 FMUL R13, R13, 16777216 ;  /* 0x4b8000000d0d8820 */ /* 0x000fe20000400000 */
[----:B---3--:R-:W-:Y:S01]  /*08e0*/  FADD R28, R32, R28 ;  /* 0x0000001c201c7221 */ /* 0x008fe20000000000 */
[----:B------:R-:W-:Y:S01]  /*08f0*/  FADD R29, R33, R29 ;  /* 0x0000001d211d7221 */ /* 0x000fe20000000000 */
[----:B------:R-:W-:Y:S01]  /*0900*/  FADD R30, R34, R30 ;  /* 0x0000001e221e7221 */ /* 0x000fe20000000000 */
[----:B------:R-:W-:Y:S01]  /*0910*/  FADD R31, R35, R31 ;  /* 0x0000001f231f7221 */ /* 0x000fe20000000000 */
[----:B0-----:R-:W-:Y:S01]  /*0920*/  FMUL R12, R11, R12 ;  /* 0x0000000c0b0c7220 */ /* 0x001fe20000400000 */
[----:B----4-:R-:W-:Y:S01]  /*0930*/  FADD R16, -R16, R28 ;  /* 0x0000001c10107221 */ /* 0x010fe20000000100 */
[----:B------:R-:W-:Y:S01]  /*0940*/  FADD R17, -R17, R29 ;  /* 0x0000001d11117221 */ /* 0x000fe20000000100 */
[----:B------:R-:W-:Y:S01]  /*0950*/  FADD R11, -R18, R30 ;  /* 0x0000001e120b7221 */ /* 0x000fe20000000100 */
[----:B-1----:R-:W-:Y:S01]  /*0960*/  FMUL R10, R10, R13 ;  /* 0x0000000d0a0a7220 */ /* 0x002fe20000400000 */
[----:B------:R-:W-:Y:S01]  /*0970*/  FADD R19, -R19, R31 ;  /* 0x0000001f13137221 */ /* 0x000fe20000000100 */
[----:B------:R-:W-:Y:S01]  /*0980*/  FMUL R7, R7, R16 ;  /* 0x0000001007077220 */ /* 0x000fe20000400000 */
[----:B------:R-:W-:Y:S01]  /*0990*/  FMUL R0, R0, R17 ;  /* 0x0000001100007220 */ /* 0x000fe20000400000 */
[----:B------:R-:W-:Y:S01]  /*09a0*/  FMUL R11, R10, R11 ;  /* 0x0000000b0a0b7220 */ /* 0x000fe20000400000 */
[----:B------:R-:W-:Y:S01]  /*09b0*/  FMUL R12, R12, R19 ;  /* 0x000000130c0c7220 */ /* 0x000fe20000400000 */
[----:B-----5:R-:W-:Y:S01]  /*09c0*/  FFMA R20, R24, R7, R20 ;  /* 0x0000000718147223 */ /* 0x020fe20000000014 */
[----:B------:R-:W-:Y:S01]  /*09d0*/  FFMA R0, R25, R0, R21 ;  /* 0x0000000019007223 */ /* 0x000fe20000000015 */
[----:B------:R-:W-:Y:S01]  /*09e0*/  FFMA R11, R26, R11, R22 ;  /* 0x0000000b1a0b7223 */ /* 0x000fe20000000016 */
[----:B------:R-:W-:Y:S01]  /*09f0*/  FFMA R12, R27, R12, R23 ;  /* 0x0000000c1b0c7223 */ /* 0x000fe20000000017 */
[----:B------:R-:W-:-:S02]  /*0a00*/  FSETP.GEU.AND P6, PT, R3, RZ, PT ;  /* 0x000000ff0300720b */ /* 0x000fc40003fce000 */
[----:B------:R-:W-:Y:S02]  /*0a10*/  FSETP.GEU.AND P0, PT, R6, RZ, PT ;  /* 0x000000ff0600720b */ /* 0x000fe40003f0e000 */
[----:B------:R-:W-:Y:S02]  /*0a20*/  SEL R7, R3, RZ, P6 ;  /* 0x000000ff03077207 */ /* 0x000fe40003000000 */
[----:B------:R-:W-:Y:S02]  /*0a30*/  FSETP.GEU.AND P1, PT, R5, RZ, PT ;  /* 0x000000ff0500720b */ /* 0x000fe40003f2e000 */
[----:B------:R-:W-:Y:S02]  /*0a40*/  FSETP.GEU.AND P2, PT, R4, RZ, PT ;  /* 0x000000ff0400720b */ /* 0x000fe40003f4e000 */
[----:B------:R-:W-:Y:S02]  /*0a50*/  FSETP.GEU.AND P3, PT, R11, RZ, PT ;  /* 0x000000ff0b00720b */ /* 0x000fe40003f6e000 */
[----:B------:R-:W-:-:S02]  /*0a60*/  FSETP.GEU.AND P4, PT, R0, RZ, PT ;  /* 0x000000ff0000720b */ /* 0x000fc40003f8e000 */
[----:B------:R-:W-:Y:S02]  /*0a70*/  FSETP.GEU.AND P5, PT, R20, RZ, PT ;  /* 0x000000ff1400720b */ /* 0x000fe40003fae000 */
[----:B------:R-:W-:Y:S01]  /*0a80*/  FSETP.GEU.AND P6, PT, R12, RZ, PT ;  /* 0x000000ff0c00720b */ /* 0x000fe20003fce000 */
[----:B--2---:R-:W-:Y:S01]  /*0a90*/  IMAD.WIDE R8, R2, 0x4, R8 ;  /* 0x0000000402087825 */ /* 0x004fe200078e0208 */
[----:B------:R-:W-:Y:S02]  /*0aa0*/  SEL R6, R6, RZ, P0 ;  /* 0x000000ff06067207 */ /* 0x000fe40000000000 */
[----:B------:R-:W-:Y:S02]  /*0ab0*/  SEL R5, R5, RZ, P1 ;  /* 0x000000ff05057207 */ /* 0x000fe40000800000 */
[----:B------:R-:W-:Y:S02]  /*0ac0*/  SEL R4, R4, RZ, P2 ;  /* 0x000000ff04047207 */ /* 0x000fe40001000000 */
[----:B------:R-:W-:-:S02]  /*0ad0*/  SEL R22, R11, RZ, P3 ;  /* 0x000000ff0b167207 */ /* 0x000fc40001800000 */
[----:B------:R-:W-:Y:S02]  /*0ae0*/  SEL R21, R0, RZ, P4 ;  /* 0x000000ff00157207 */ /* 0x000fe40002000000 */
[----:B------:R-:W-:Y:S02]  /*0af0*/  SEL R20, R20, RZ, P5 ;  /* 0x000000ff14147207 */ /* 0x000fe40002800000 */
[----:B------:R-:W-:Y:S01]  /*0b00*/  SEL R23, R12, RZ, P6 ;  /* 0x000000ff0c177207 */ /* 0x000fe20003000000 */
[----:B------:R-:W-:Y:S04]  /*0b10*/  STG.E.128 desc[UR4][R36.64+0x800], R28 ;  /* 0x0008001c24007986 */ /* 0x000fe8000c101d04 */
[----:B------:R-:W-:Y:S04]  /*0b20*/  STG.E.128 desc[UR4][R8.64], R4 ;  /* 0x0000000408007986 */ /* 0x000fe8000c101d04 */
[----:B------:R-:W-:Y:S01]  /*0b30*/  STG.E.128 desc[UR4][R8.64+0x800], R20 ;  /* 0x0008001408007986 */ /* 0x000fe2000c101d04 */
[----:B------:R-:W-:Y:S05]  /*0b40*/  EXIT ;  /* 0x000000000000794d */ /* 0x000fea0003800000 */
.L_x_0:
[----:B------:R-:W-:-:S00]  /*0b50*/  BRA `(.L_x_0) ;  /* 0xfffffffc00fc7947 */ /* 0x000fc0000383ffff */
[----:B------:R-:W-:-:S00]  /*0b60*/  NOP ;  /* 0x0000000000007918 */ /* 0x000fc00000000000 */
        /* <DEDUP_REMOVED lines=9> */
.L_x_1:


//--------------------- .nv.global.init           --------------------------
	.section	.nv.global.init,"aw",@progbits
.nv.global.init:
	.type		_$_str,@object
	.size		_$_str,(_$_str_$_2 - _$_str)
_$_str:
        /*0000*/ 	.byte	0x5f, 0x5f, 0x43, 0x55, 0x44, 0x41, 0x5f, 0x46, 0x54, 0x5a, 0x00
	.type		_$_str_$_2,@object
	.size		_$_str_$_2,(.L_1 - _$_str_$_2)
_$_str_$_2:
        /*000b*/ 	.byte	0x5f, 0x5f, 0x43, 0x55, 0x44, 0x41, 0x5f, 0x50, 0x52, 0x45, 0x43, 0x5f, 0x53, 0x51, 0x52, 0x54
        /*001b*/ 	.byte	0x00
.L_1:


//--------------------- .nv.constant0.triton_poi_fused__native_batch_norm_legit_no_training_convolution_relu_10 --------------------------
	.section	.nv.constant0.triton_poi_fused__native_batch_norm_legit_no_training_convolution_relu_10,"a",@progbits
	.sectionflags	@""
	.align	4
.nv.constant0.triton_poi_fused__native_batch_norm_legit_no_training_convolution_relu_10:
	.zero		588
